//
// Generated by NVIDIA NVVM Compiler
//
// Compiler Build ID: CL-36424714
// Cuda compilation tools, release 13.0, V13.0.88
// Based on NVVM 20.0.0
//

.version 9.0
.target sm_100
.address_size 64

	// .globl	_Z21check_handshaking_gpuPiS_i

.visible .entry _Z21check_handshaking_gpuPiS_i(
	.param .u64 .ptr .align 1 _Z21check_handshaking_gpuPiS_i_param_0,
	.param .u64 .ptr .align 1 _Z21check_handshaking_gpuPiS_i_param_1,
	.param .u32 _Z21check_handshaking_gpuPiS_i_param_2
)
{
	.reg .pred 	%p<5>;
	.reg .b32 	%r<19>;
	.reg .b64 	%rd<9>;

	ld.param.u64 	%rd4, [_Z21check_handshaking_gpuPiS_i_param_0];
	ld.param.u64 	%rd5, [_Z21check_handshaking_gpuPiS_i_param_1];
	ld.param.u32 	%r6, [_Z21check_handshaking_gpuPiS_i_param_2];
	mov.u32 	%r7, %ntid.x;
	mov.u32 	%r8, %nctaid.x;
	mul.lo.s32 	%r1, %r7, %r8;
	mov.u32 	%r9, %ctaid.x;
	mov.u32 	%r10, %tid.x;
	mad.lo.s32 	%r11, %r9, %r7, %r10;
	mov.u32 	%r12, %ctaid.y;
	mov.u32 	%r13, %ntid.y;
	mov.u32 	%r14, %tid.y;
	mad.lo.s32 	%r15, %r12, %r13, %r14;
	mad.lo.s32 	%r18, %r15, %r1, %r11;
	setp.gt.s32 	%p1, %r18, %r6;
	@%p1 bra 	$L__BB0_6;
	cvta.to.global.u64 	%rd1, %rd4;
	cvta.to.global.u64 	%rd2, %rd5;
$L__BB0_2:
	mul.wide.s32 	%rd6, %r18, 4;
	add.s64 	%rd7, %rd1, %rd6;
	ld.global.u32 	%r4, [%rd7];
	ld.global.u32 	%r16, [%rd7+4];
	setp.ne.s32 	%p2, %r4, %r16;
	@%p2 bra 	$L__BB0_5;
	add.s64 	%rd3, %rd2, %rd6;
	ld.global.u32 	%r17, [%rd3];
	setp.ne.s32 	%p3, %r17, -1;
	@%p3 bra 	$L__BB0_5;
	st.global.u32 	[%rd3], %r4;
$L__BB0_5:
	add.s32 	%r18, %r18, %r1;
	setp.le.s32 	%p4, %r18, %r6;
	@%p4 bra 	$L__BB0_2;
$L__BB0_6:
	ret;

}


// ===== COMPILED SASS (sm_100) =====

	.target	sm_100

	.elftype	@"ET_EXEC"


//--------------------- .note.nv.tkinfo           --------------------------
	.section	.note.nv.tkinfo,"",@"SHT_NOTE"
	.sectionflags	@"SHF_NOTE_NV_TKINFO"
	.tkinfo
        /*0018*/ 	.word	0x00000002
        /*0030*/ 	.string	""
        /*0030*/ 	.string	"ptxas"
        /*0030*/ 	.string	"Cuda compilation tools, release 13.0, V13.0.88"
        /*0030*/ 	.string	"Build cuda_13.0.r13.0/compiler.36424714_0"
        /*0030*/ 	.string	"-arch sm_100 -m 64 "



//--------------------- .note.nv.cuinfo           --------------------------
	.section	.note.nv.cuinfo,"",@"SHT_NOTE"
	.sectionflags	@"SHF_NOTE_NV_CUINFO"
        /*0018*/ 	.short	0x0002
        /*001a*/ 	.short	0x0064
        /*001c*/ 	.short	0x0082
	.zero		2


//--------------------- .nv.info                  --------------------------
	.section	.nv.info,"",@"SHT_CUDA_INFO"
	.align	4


	//----- nvinfo : EIATTR_REGCOUNT
	.align		4
        /*0000*/ 	.byte	0x04, 0x2f
        /*0002*/ 	.short	(.L_1 - .L_0)
	.align		4
.L_0:
        /*0004*/ 	.word	index@(_Z21check_handshaking_gpuPiS_i)
        /*0008*/ 	.word	0x0000000e


	//----- nvinfo : EIATTR_FRAME_SIZE
	.align		4
.L_1:
        /*000c*/ 	.byte	0x04, 0x11
        /*000e*/ 	.short	(.L_3 - .L_2)
	.align		4
.L_2:
        /*0010*/ 	.word	index@(_Z21check_handshaking_gpuPiS_i)
        /*0014*/ 	.word	0x00000000


	//----- nvinfo : EIATTR_MIN_STACK_SIZE
	.align		4
.L_3:
        /*0018*/ 	.byte	0x04, 0x12
        /*001a*/ 	.short	(.L_5 - .L_4)
	.align		4
.L_4:
        /*001c*/ 	.word	index@(_Z21check_handshaking_gpuPiS_i)
        /*0020*/ 	.word	0x00000000
.L_5:


//--------------------- .nv.compat                --------------------------
	.section	.nv.compat,"",@"SHT_CUDA_COMPAT_INFO"
	.align	4
        /*0000*/ 	.byte	0x02, 0x09, 0x00, 0x00, 0x02, 0x02, 0x01, 0x00, 0x02, 0x05, 0x05, 0x00, 0x03, 0x07, 0x01, 0x01
        /*0010*/ 	.byte	0x02, 0x03, 0x00, 0x00, 0x02, 0x06, 0x01, 0x00, 0x04, 0x0b, 0x08, 0x00, 0x09, 0x00, 0x00, 0x00
        /*0020*/ 	.byte	0x00, 0x00, 0x00, 0x00


//--------------------- .nv.info._Z21check_handshaking_gpuPiS_i --------------------------
	.section	.nv.info._Z21check_handshaking_gpuPiS_i,"",@"SHT_CUDA_INFO"
	.sectionflags	@""
	.align	4


	//----- nvinfo : EIATTR_CUDA_API_VERSION
	.align		4
        /*0000*/ 	.byte	0x04, 0x37
        /*0002*/ 	.short	(.L_7 - .L_6)
.L_6:
        /*0004*/ 	.word	0x00000082


	//----- nvinfo : EIATTR_KPARAM_INFO
	.align		4
.L_7:
        /*0008*/ 	.byte	0x04, 0x17
        /*000a*/ 	.short	(.L_9 - .L_8)
.L_8:
        /*000c*/ 	.word	0x00000000
        /*0010*/ 	.short	0x0002
        /*0012*/ 	.short	0x0010
        /*0014*/ 	.byte	0x00, 0xf0, 0x11, 0x00


	//----- nvinfo : EIATTR_KPARAM_INFO
	.align		4
.L_9:
        /*0018*/ 	.byte	0x04, 0x17
        /*001a*/ 	.short	(.L_11 - .L_10)
.L_10:
        /*001c*/ 	.word	0x00000000
        /*0020*/ 	.short	0x0001
        /*0022*/ 	.short	0x0008
        /*0024*/ 	.byte	0x00, 0xf5, 0x21, 0x00


	//----- nvinfo : EIATTR_KPARAM_INFO
	.align		4
.L_11:
        /*0028*/ 	.byte	0x04, 0x17
        /*002a*/ 	.short	(.L_13 - .L_12)
.L_12:
        /*002c*/ 	.word	0x00000000
        /*0030*/ 	.short	0x0000
        /*0032*/ 	.short	0x0000
        /*0034*/ 	.byte	0x00, 0xf5, 0x21, 0x00


	//----- nvinfo : EIATTR_SPARSE_MMA_MASK
	.align		4
.L_13:
        /*0038*/ 	.byte	0x03, 0x50
        /*003a*/ 	.short	0x0000


	//----- nvinfo : EIATTR_MAXREG_COUNT
	.align		4
        /*003c*/ 	.byte	0x03, 0x1b
        /*003e*/ 	.short	0x00ff


	//----- nvinfo : EIATTR_MERCURY_ISA_VERSION
	.align		4
        /*0040*/ 	.byte	0x03, 0x5f
        /*0042*/ 	.short	0x0101


	//----- nvinfo : EIATTR_VRC_CTA_INIT_COUNT
	.align		4
        /*0044*/ 	.byte	0x02, 0x4a
	.zero		1
	.zero		1


	//----- nvinfo : EIATTR_EXIT_INSTR_OFFSETS
	.align		4
        /*0048*/ 	.byte	0x04, 0x1c
        /*004a*/ 	.short	(.L_15 - .L_14)


	//   ....[0]....
.L_14:
        /*004c*/ 	.word	0x000000e0


	//   ....[1]....
        /*0050*/ 	.word	0x00000220


	//----- nvinfo : EIATTR_CRS_STACK_SIZE
	.align		4
.L_15:
        /*0054*/ 	.byte	0x04, 0x1e
        /*0056*/ 	.short	(.L_17 - .L_16)
.L_16:
        /*0058*/ 	.word	0x00000000


	//----- nvinfo : EIATTR_CBANK_PARAM_SIZE
	.align		4
.L_17:
        /*005c*/ 	.byte	0x03, 0x19
        /*005e*/ 	.short	0x0014


	//----- nvinfo : EIATTR_PARAM_CBANK
	.align		4
        /*0060*/ 	.byte	0x04, 0x0a
        /*0062*/ 	.short	(.L_19 - .L_18)
	.align		4
.L_18:
        /*0064*/ 	.word	index@(.nv.constant0._Z21check_handshaking_gpuPiS_i)
        /*0068*/ 	.short	0x0380
        /*006a*/ 	.short	0x0014


	//----- nvinfo : EIATTR_SW_WAR
	.align		4
.L_19:
        /*006c*/ 	.byte	0x04, 0x36
        /*006e*/ 	.short	(.L_21 - .L_20)
.L_20:
        /*0070*/ 	.word	0x00000008
.L_21:


//--------------------- .nv.callgraph             --------------------------
	.section	.nv.callgraph,"",@"SHT_CUDA_CALLGRAPH"
	.align	4
	.sectionentsize	8
	.align		4
        /*0000*/ 	.word	0x00000000
	.align		4
        /*0004*/ 	.word	0xffffffff
	.align		4
        /*0008*/ 	.word	0x00000000
	.align		4
        /*000c*/ 	.word	0xfffffffe
	.align		4
        /*0010*/ 	.word	0x00000000
	.align		4
        /*0014*/ 	.word	0xfffffffd
	.align		4
        /*0018*/ 	.word	0x00000000
	.align		4
        /*001c*/ 	.word	0xfffffffc


//--------------------- .text._Z21check_handshaking_gpuPiS_i --------------------------
	.section	.text._Z21check_handshaking_gpuPiS_i,"ax",@progbits
	.align	128
        .global         _Z21check_handshaking_gpuPiS_i
        .type           _Z21check_handshaking_gpuPiS_i,@function
        .size           _Z21check_handshaking_gpuPiS_i,(.L_x_4 - _Z21check_handshaking_gpuPiS_i)
        .other          _Z21check_handshaking_gpuPiS_i,@"STO_CUDA_ENTRY STV_DEFAULT"
_Z21check_handshaking_gpuPiS_i:
.text._Z21check_handshaking_gpuPiS_i:
[----:B------:R-:W-:Y:S01]  /*0000*/  LDC R1, c[0x0][0x37c] ;  /* 0x0000df00ff017b82 */ /* 0x000fe20000000800 */
[----:B------:R-:W0:Y:S01]  /*0010*/  S2R R0, SR_CTAID.X ;  /* 0x0000000000007919 */ /* 0x000e220000002500 */
[----:B------:R-:W1:Y:S06]  /*0020*/  LDCU UR5, c[0x0][0x360] ;  /* 0x00006c00ff0577ac */ /* 0x000e6c0008000800 */
[----:B------:R-:W2:Y:S01]  /*0030*/  S2UR UR6, SR_CTAID.Y ;  /* 0x00000000000679c3 */ /* 0x000ea20000002600 */
[----:B------:R-:W0:Y:S01]  /*0040*/  S2R R3, SR_TID.X ;  /* 0x0000000000037919 */ /* 0x000e220000002100 */
[----:B------:R-:W1:Y:S01]  /*0050*/  LDCU UR4, c[0x0][0x370] ;  /* 0x00006e00ff0477ac */ /* 0x000e620008000800 */
[----:B------:R-:W2:Y:S01]  /*0060*/  S2R R5, SR_TID.Y ;  /* 0x0000000000057919 */ /* 0x000ea20000002200 */
[----:B------:R-:W3:Y:S04]  /*0070*/  LDCU UR7, c[0x0][0x390] ;  /* 0x00007200ff0777ac */ /* 0x000ee80008000800 */
[----:B------:R-:W2:Y:S01]  /*0080*/  LDC R2, c[0x0][0x364] ;  /* 0x0000d900ff027b82 */ /* 0x000ea20000000800 */
[----:B-1----:R-:W-:-:S02]  /*0090*/  UIMAD UR4, UR5, UR4, URZ ;  /* 0x00000004050472a4 */ /* 0x002fc4000f8e02ff */
[----:B0-----:R-:W-:Y:S02]  /*00a0*/  IMAD R0, R0, UR5, R3 ;  /* 0x0000000500007c24 */ /* 0x001fe4000f8e0203 */
[----:B--2---:R-:W-:-:S04]  /*00b0*/  IMAD R3, R2, UR6, R5 ;  /* 0x0000000602037c24 */ /* 0x004fc8000f8e0205 */
[----:B------:R-:W-:-:S05]  /*00c0*/  IMAD R0, R3, UR4, R0 ;  /* 0x0000000403007c24 */ /* 0x000fca000f8e0200 */
[----:B---3--:R-:W-:-:S13]  /*00d0*/  ISETP.GT.AND P0, PT, R0, UR7, PT ;  /* 0x0000000700007c0c */ /* 0x008fda000bf04270 */
[----:B------:R-:W-:Y:S05]  /*00e0*/  @P0 EXIT ;  /* 0x000000000000094d */ /* 0x000fea0003800000 */
[----:B------:R-:W0:Y:S01]  /*00f0*/  LDC.64 R4, c[0x0][0x380] ;  /* 0x0000e000ff047b82 */ /* 0x000e220000000a00 */
[----:B------:R-:W1:Y:S01]  /*0100*/  LDCU.64 UR6, c[0x0][0x358] ;  /* 0x00006b00ff0677ac */ /* 0x000e620008000a00 */
[----:B------:R-:W2:Y:S06]  /*0110*/  LDCU UR5, c[0x0][0x390] ;  /* 0x00007200ff0577ac */ /* 0x000eac0008000800 */
[----:B------:R-:W3:Y:S02]  /*0120*/  LDC.64 R6, c[0x0][0x388] ;  /* 0x0000e200ff067b82 */ /* 0x000ee40000000a00 */
.L_x_2:
[----:B0-----:R-:W-:-:S05]  /*0130*/  IMAD.WIDE R2, R0, 0x4, R4 ;  /* 0x0000000400027825 */ /* 0x001fca00078e0204 */
[----:B-1----:R-:W4:Y:S04]  /*0140*/  LDG.E R11, desc[UR6][R2.64] ;  /* 0x00000006020b7981 */ /* 0x002f28000c1e1900 */
[----:B------:R-:W4:Y:S01]  /*0150*/  LDG.E R8, desc[UR6][R2.64+0x4] ;  /* 0x0000040602087981 */ /* 0x000f22000c1e1900 */
[----:B------:R-:W-:Y:S01]  /*0160*/  MOV R9, R0 ;  /* 0x0000000000097202 */ /* 0x000fe20000000f00 */
[----:B------:R-:W-:Y:S01]  /*0170*/  BSSY.RECONVERGENT B0, `(.L_x_0) ;  /* 0x0000009000007945 */ /* 0x000fe20003800200 */
[----:B------:R-:W-:-:S04]  /*0180*/  IADD3 R0, PT, PT, R0, UR4, RZ ;  /* 0x0000000400007c10 */ /* 0x000fc8000fffe0ff */
[----:B--2---:R-:W-:Y:S02]  /*0190*/  ISETP.GT.AND P0, PT, R0, UR5, PT ;  /* 0x0000000500007c0c */ /* 0x004fe4000bf04270 */
[----:B----4-:R-:W-:-:S13]  /*01a0*/  ISETP.NE.AND P1, PT, R11, R8, PT ;  /* 0x000000080b00720c */ /* 0x010fda0003f25270 */
[----:B------:R-:W-:Y:S05]  /*01b0*/  @P1 BRA `(.L_x_1) ;  /* 0x0000000000101947 */ /* 0x000fea0003800000 */
[----:B---3--:R-:W-:-:S05]  /*01c0*/  IMAD.WIDE R2, R9, 0x4, R6 ;  /* 0x0000000409027825 */ /* 0x008fca00078e0206 */
[----:B------:R-:W2:Y:S02]  /*01d0*/  LDG.E R8, desc[UR6][R2.64] ;  /* 0x0000000602087981 */ /* 0x000ea4000c1e1900 */
[----:B--2---:R-:W-:-:S13]  /*01e0*/  ISETP.NE.AND P1, PT, R8, -0x1, PT ;  /* 0xffffffff0800780c */ /* 0x004fda0003f25270 */
[----:B------:R0:W-:Y:S02]  /*01f0*/  @!P1 STG.E desc[UR6][R2.64], R11 ;  /* 0x0000000b02009986 */ /* 0x0001e4000c101906 */
.L_x_1:
[----:B------:R-:W-:Y:S05]  /*0200*/  BSYNC.RECONVERGENT B0 ;  /* 0x0000000000007941 */ /* 0x000fea0003800200 */
.L_x_0:
[----:B------:R-:W-:Y:S05]  /*0210*/  @!P0 BRA `(.L_x_2) ;  /* 0xfffffffc00c48947 */ /* 0x000fea000383ffff */
[----:B------:R-:W-:Y:S05]  /*0220*/  EXIT ;  /* 0x000000000000794d */ /* 0x000fea0003800000 */
.L_x_3:
[----:B------:R-:W-:-:S00]  /*0230*/  BRA `(.L_x_3) ;  /* 0xfffffffc00fc7947 */ /* 0x000fc0000383ffff */
[----:B------:R-:W-:-:S00]  /*0240*/  NOP ;  /* 0x0000000000007918 */ /* 0x000fc00000000000 */
        /* <DEDUP_REMOVED lines=11> */
.L_x_4:


//--------------------- .nv.shared.reserved.0     --------------------------
	.section	.nv.shared.reserved.0,"aw",@nobits
	.weak		__nv_reservedSMEM_offset_0_alias
	.size		__nv_reservedSMEM_offset_0_alias, 0, 64
	.other		__nv_reservedSMEM_offset_0_alias,@"STO_CUDA_RESERVED_SHARED STV_DEFAULT"
__nv_reservedSMEM_offset_0_alias:
	.zero		0
	.zero		64


//--------------------- .nv.constant0._Z21check_handshaking_gpuPiS_i --------------------------
	.section	.nv.constant0._Z21check_handshaking_gpuPiS_i,"a",@progbits
	.sectionflags	@""
	.align	4
.nv.constant0._Z21check_handshaking_gpuPiS_i:
	.zero		916


//--------------------- SYMBOLS --------------------------

	.type		.nv.reservedSmem.offset0,@object
	.size		.nv.reservedSmem.offset0,0x4
